	.headerflags	@"EF_CUDA_TEXMODE_UNIFIED EF_CUDA_64BIT_ADDRESS EF_CUDA_ACCELERATORS EF_CUDA_SM90 EF_CUDA_VIRTUAL_SM(EF_CUDA_SM90)"
	.elftype	@"ET_EXEC"


//--------------------- .nv.info                  --------------------------
	.section	.nv.info,"",@"SHT_CUDA_INFO"
	.align	4


	//----- nvinfo : EIATTR_REGCOUNT
	.align		4
        /*0000*/ 	.byte	0x04, 0x2f
        /*0002*/ 	.short	(.L_2 - .L_1)
	.align		4
.L_1:
        /*0004*/ 	.word	index@(triton_per_fused__native_batch_norm_legit_convolution_mean_31)
        /*0008*/ 	.word	0x00000020


	//----- nvinfo : EIATTR_MIN_STACK_SIZE
	.align		4
.L_2:
        /*000c*/ 	.byte	0x04, 0x12
        /*000e*/ 	.short	(.L_4 - .L_3)
	.align		4
.L_3:
        /*0010*/ 	.word	index@(triton_per_fused__native_batch_norm_legit_convolution_mean_31)
        /*0014*/ 	.word	0x00000000


	//----- nvinfo : EIATTR_FRAME_SIZE
	.align		4
.L_4:
        /*0018*/ 	.byte	0x04, 0x11
        /*001a*/ 	.short	(.L_6 - .L_5)
	.align		4
.L_5:
        /*001c*/ 	.word	index@(triton_per_fused__native_batch_norm_legit_convolution_mean_31)
        /*0020*/ 	.word	0x00000000


	//----- nvinfo : EIATTR_MIN_STACK_SIZE
	.align		4
.L_6:
        /*0024*/ 	.byte	0x04, 0x12
        /*0026*/ 	.short	(.L_8 - .L_7)
	.align		4
.L_7:
        /*0028*/ 	.word	index@(triton_per_fused__native_batch_norm_legit_convolution_mean_31)
        /*002c*/ 	.word	0x00000000
.L_8:


//--------------------- .nv.info.triton_per_fused__native_batch_norm_legit_convolution_mean_31 --------------------------
	.section	.nv.info.triton_per_fused__native_batch_norm_legit_convolution_mean_31,"",@"SHT_CUDA_INFO"
	.sectionflags	@""
	.align	4


	//----- nvinfo : EIATTR_CUDA_API_VERSION
	.align		4
        /*0000*/ 	.byte	0x04, 0x37
        /*0002*/ 	.short	(.L_10 - .L_9)
.L_9:
        /*0004*/ 	.word	0x0000007c


	//----- nvinfo : EIATTR_KPARAM_INFO
	.align		4
.L_10:
        /*0008*/ 	.byte	0x04, 0x17
        /*000a*/ 	.short	(.L_12 - .L_11)
.L_11:
        /*000c*/ 	.word	0x00000000
        /*0010*/ 	.short	0x0006
        /*0012*/ 	.short	0x002c
        /*0014*/ 	.byte	0x00, 0xf0, 0x11, 0x00


	//----- nvinfo : EIATTR_KPARAM_INFO
	.align		4
.L_12:
        /*0018*/ 	.byte	0x04, 0x17
        /*001a*/ 	.short	(.L_14 - .L_13)
.L_13:
        /*001c*/ 	.word	0x00000000
        /*0020*/ 	.short	0x0005
        /*0022*/ 	.short	0x0028
        /*0024*/ 	.byte	0x00, 0xf0, 0x11, 0x00


	//----- nvinfo : EIATTR_KPARAM_INFO
	.align		4
.L_14:
        /*0028*/ 	.byte	0x04, 0x17
        /*002a*/ 	.short	(.L_16 - .L_15)
.L_15:
        /*002c*/ 	.word	0x00000000
        /*0030*/ 	.short	0x0004
        /*0032*/ 	.short	0x0020
        /*0034*/ 	.byte	0x00, 0xf4, 0x21, 0x00


	//----- nvinfo : EIATTR_KPARAM_INFO
	.align		4
.L_16:
        /*0038*/ 	.byte	0x04, 0x17
        /*003a*/ 	.short	(.L_18 - .L_17)
.L_17:
        /*003c*/ 	.word	0x00000000
        /*0040*/ 	.short	0x0003
        /*0042*/ 	.short	0x0018
        /*0044*/ 	.byte	0x00, 0xf4, 0x21, 0x00


	//----- nvinfo : EIATTR_KPARAM_INFO
	.align		4
.L_18:
        /*0048*/ 	.byte	0x04, 0x17
        /*004a*/ 	.short	(.L_20 - .L_19)
.L_19:
        /*004c*/ 	.word	0x00000000
        /*0050*/ 	.short	0x0002
        /*0052*/ 	.short	0x0010
        /*0054*/ 	.byte	0x00, 0xf4, 0x21, 0x00


	//----- nvinfo : EIATTR_KPARAM_INFO
	.align		4
.L_20:
        /*0058*/ 	.byte	0x04, 0x17
        /*005a*/ 	.short	(.L_22 - .L_21)
.L_21:
        /*005c*/ 	.word	0x00000000
        /*0060*/ 	.short	0x0001
        /*0062*/ 	.short	0x0008
        /*0064*/ 	.byte	0x00, 0xf4, 0x21, 0x00


	//----- nvinfo : EIATTR_KPARAM_INFO
	.align		4
.L_22:
        /*0068*/ 	.byte	0x04, 0x17
        /*006a*/ 	.short	(.L_24 - .L_23)
.L_23:
        /*006c*/ 	.word	0x00000000
        /*0070*/ 	.short	0x0000
        /*0072*/ 	.short	0x0000
        /*0074*/ 	.byte	0x00, 0xf4, 0x21, 0x00


	//----- nvinfo : EIATTR_SPARSE_MMA_MASK
	.align		4
.L_24:
        /*0078*/ 	.byte	0x03, 0x50
        /*007a*/ 	.short	0x0000


	//----- nvinfo : EIATTR_MAXREG_COUNT
	.align		4
        /*007c*/ 	.byte	0x03, 0x1b
        /*007e*/ 	.short	0x00ff


	//----- nvinfo : EIATTR_COOP_GROUP_MASK_REGIDS
	.align		4
        /*0080*/ 	.byte	0x04, 0x29
        /*0082*/ 	.short	(.L_26 - .L_25)


	//   ....[0]....
.L_25:
        /*0084*/ 	.word	0xffffffff


	//   ....[1]....
        /*0088*/ 	.word	0xffffffff


	//   ....[2]....
        /*008c*/ 	.word	0xffffffff


	//   ....[3]....
        /*0090*/ 	.word	0xffffffff


	//   ....[4]....
        /*0094*/ 	.word	0xffffffff


	//   ....[5]....
        /*0098*/ 	.word	0xffffffff


	//   ....[6]....
        /*009c*/ 	.word	0xffffffff


	//   ....[7]....
        /*00a0*/ 	.word	0xffffffff


	//   ....[8]....
        /*00a4*/ 	.word	0xffffffff


	//   ....[9]....
        /*00a8*/ 	.word	0xffffffff


	//   ....[10]....
        /*00ac*/ 	.word	0xffffffff


	//   ....[11]....
        /*00b0*/ 	.word	0xffffffff


	//----- nvinfo : EIATTR_COOP_GROUP_INSTR_OFFSETS
	.align		4
.L_26:
        /*00b4*/ 	.byte	0x04, 0x28
        /*00b6*/ 	.short	(.L_28 - .L_27)


	//   ....[0]....
.L_27:
        /*00b8*/ 	.word	0x00000270


	//   ....[1]....
        /*00bc*/ 	.word	0x00000290


	//   ....[2]....
        /*00c0*/ 	.word	0x00000330


	//   ....[3]....
        /*00c4*/ 	.word	0x000003b0


	//   ....[4]....
        /*00c8*/ 	.word	0x000003d0


	//   ....[5]....
        /*00cc*/ 	.word	0x00000400


	//   ....[6]....
        /*00d0*/ 	.word	0x00000510


	//   ....[7]....
        /*00d4*/ 	.word	0x00000530


	//   ....[8]....
        /*00d8*/ 	.word	0x00000650


	//   ....[9]....
        /*00dc*/ 	.word	0x00000660


	//   ....[10]....
        /*00e0*/ 	.word	0x000006e0


	//   ....[11]....
        /*00e4*/ 	.word	0x000006f0


	//----- nvinfo : EIATTR_EXIT_INSTR_OFFSETS
	.align		4
.L_28:
        /*00e8*/ 	.byte	0x04, 0x1c
        /*00ea*/ 	.short	(.L_30 - .L_29)


	//   ....[0]....
.L_29:
        /*00ec*/ 	.word	0x00000870


	//   ....[1]....
        /*00f0*/ 	.word	0x000008a0


	//----- nvinfo : EIATTR_REQNTID
	.align		4
.L_30:
        /*00f4*/ 	.byte	0x04, 0x10
        /*00f6*/ 	.short	(.L_32 - .L_31)
.L_31:
        /*00f8*/ 	.word	0x00000100
        /*00fc*/ 	.word	0x00000001
        /*0100*/ 	.word	0x00000001


	//----- nvinfo : EIATTR_CBANK_PARAM_SIZE
	.align		4
.L_32:
        /*0104*/ 	.byte	0x03, 0x19
        /*0106*/ 	.short	0x0030


	//----- nvinfo : EIATTR_PARAM_CBANK
	.align		4
        /*0108*/ 	.byte	0x04, 0x0a
        /*010a*/ 	.short	(.L_34 - .L_33)
	.align		4
.L_33:
        /*010c*/ 	.word	index@(.nv.constant0.triton_per_fused__native_batch_norm_legit_convolution_mean_31)
        /*0110*/ 	.short	0x0210
        /*0112*/ 	.short	0x0030


	//----- nvinfo : EIATTR_SW_WAR
	.align		4
.L_34:
        /*0114*/ 	.byte	0x04, 0x36
        /*0116*/ 	.short	(.L_36 - .L_35)
.L_35:
        /*0118*/ 	.word	0x00000008
.L_36:


//--------------------- .nv.callgraph             --------------------------
	.section	.nv.callgraph,"",@"SHT_CUDA_CALLGRAPH"
	.align	4
	.sectionentsize	8
	.align		4
        /*0000*/ 	.word	0x00000000
	.align		4
        /*0004*/ 	.word	0xffffffff
	.align		4
        /*0008*/ 	.word	0x00000000
	.align		4
        /*000c*/ 	.word	0xfffffffe
	.align		4
        /*0010*/ 	.word	0x00000000
	.align		4
        /*0014*/ 	.word	0xfffffffd
	.align		4
        /*0018*/ 	.word	0x00000000
	.align		4
        /*001c*/ 	.word	0xfffffffc


//--------------------- .nv.constant4             --------------------------
	.section	.nv.constant4,"a",@progbits
	.align	8
	.align		8
.nv.constant4:
        /*0000*/ 	.dword	_$_str


//--------------------- .text.triton_per_fused__native_batch_norm_legit_convolution_mean_31 --------------------------
	.section	.text.triton_per_fused__native_batch_norm_legit_convolution_mean_31,"ax",@progbits
	.sectionflags	@"SHF_BARRIERS=1"
	.align	128
        .global         triton_per_fused__native_batch_norm_legit_convolution_mean_31
        .type           triton_per_fused__native_batch_norm_legit_convolution_mean_31,@function
        .size           triton_per_fused__native_batch_norm_legit_convolution_mean_31,(.L_x_1 - triton_per_fused__native_batch_norm_legit_convolution_mean_31)
        .other          triton_per_fused__native_batch_norm_legit_convolution_mean_31,@"STO_CUDA_ENTRY STV_DEFAULT"
triton_per_fused__native_batch_norm_legit_convolution_mean_31:
.text.triton_per_fused__native_batch_norm_legit_convolution_mean_31:
[----:B------:R-:W0:Y:S02]  /*0000*/  LDC R1, c[0x0][0x28] ;  /* 0x00000a00ff017b82 */ /* 0x000e240000000800 */
[----:B------:R-:W1:Y:S01]  /*0010*/  S2R R0, SR_TID.X ;  /* 0x0000000000007919 */ /* 0x000e620000002100 */
[----:B------:R-:W2:Y:S01]  /*0020*/  LDC.64 R2, c[0x0][0x210] ;  /* 0x00008400ff027b82 */ /* 0x000ea20000000a00 */
[----:B------:R-:W-:Y:S01]  /*0030*/  ULDC.64 UR6, c[0x0][0x208] ;  /* 0x0000820000067ab9 */ /* 0x000fe20000000a00 */
[----:B------:R-:W3:Y:S06]  /*0040*/  S2R R6, SR_CTAID.X ;  /* 0x0000000000067919 */ /* 0x000eec0000002500 */
[----:B------:R-:W4:Y:S01]  /*0050*/  LDC.64 R4, c[0x0][0x228] ;  /* 0x00008a00ff047b82 */ /* 0x000f220000000a00 */
[----:B-1----:R-:W-:-:S02]  /*0060*/  SHF.R.U32.HI R14, RZ, 0x2, R0 ;  /* 0x00000002ff0e7819 */ /* 0x002fc40000011600 */
[----:B------:R-:W-:Y:S02]  /*0070*/  SHF.L.U32 R7, R0, 0x2, RZ ;  /* 0x0000000200077819 */ /* 0x000fe400000006ff */
[----:B---3--:R-:W-:Y:S02]  /*0080*/  SHF.L.U32 R15, R6, 0x7, RZ ;  /* 0x00000007060f7819 */ /* 0x008fe400000006ff */
[----:B------:R-:W-:Y:S02]  /*0090*/  SHF.R.S32.HI R21, RZ, 0x18, R6 ;  /* 0x00000018ff157819 */ /* 0x000fe40000011406 */
[----:B------:R-:W-:Y:S02]  /*00a0*/  SGXT.U32 R14, R14, 0x6 ;  /* 0x000000060e0e781a */ /* 0x000fe40000000000 */
[----:B------:R-:W-:Y:S02]  /*00b0*/  SGXT R21, R21, 0x1 ;  /* 0x000000011515781a */ /* 0x000fe40000000200 */
[----:B------:R-:W-:-:S02]  /*00c0*/  LOP3.LUT R6, R15, R14, RZ, 0xfc, !PT ;  /* 0x0000000e0f067212 */ /* 0x000fc400078efcff */
[----:B------:R-:W-:Y:S02]  /*00d0*/  LOP3.LUT R7, R7, 0xc, RZ, 0xc0, !PT ;  /* 0x0000000c07077812 */ /* 0x000fe400078ec0ff */
[----:B------:R-:W-:Y:S02]  /*00e0*/  LEA.HI R8, R21, R6, RZ, 0xa ;  /* 0x0000000615087211 */ /* 0x000fe400078f50ff */
[----:B------:R-:W-:Y:S02]  /*00f0*/  LEA R13, R6, R7, 0x4 ;  /* 0x00000007060d7211 */ /* 0x000fe400078e20ff */
[----:B------:R-:W-:-:S03]  /*0100*/  LOP3.LUT R9, R8, 0xfffffc00, RZ, 0xc0, !PT ;  /* 0xfffffc0008097812 */ /* 0x000fc600078ec0ff */
[----:B--2---:R-:W-:Y:S01]  /*0110*/  IMAD.WIDE R12, R13, 0x4, R2 ;  /* 0x000000040d0c7825 */ /* 0x004fe200078e0202 */
[----:B------:R-:W-:-:S05]  /*0120*/  IADD3 R9, R6, -R9, RZ ;  /* 0x8000000906097210 */ /* 0x000fca0007ffe0ff */
[----:B----4-:R-:W-:Y:S02]  /*0130*/  IMAD.WIDE R18, R9, 0x4, R4 ;  /* 0x0000000409127825 */ /* 0x010fe400078e0204 */
[----:B------:R-:W2:Y:S04]  /*0140*/  LDG.E.128 R8, desc[UR6][R12.64] ;  /* 0x000000060c087981 */ /* 0x000ea8000c1e1d00 */
[----:B------:R-:W2:Y:S01]  /*0150*/  LDG.E.EL R17, desc[UR6][R18.64] ;  /* 0x0000000612117981 */ /* 0x000ea2000c2e1900 */
[----:B------:R-:W-:-:S04]  /*0160*/  LOP3.LUT R6, R15, 0x40, R14, 0xfe, !PT ;  /* 0x000000400f067812 */ /* 0x000fc800078efe0e */
[----:B------:R-:W-:Y:S02]  /*0170*/  LEA.HI R21, R21, R6, RZ, 0xa ;  /* 0x0000000615157211 */ /* 0x000fe400078f50ff */
[----:B------:R-:W-:Y:S02]  /*0180*/  LEA R7, R6, R7, 0x4 ;  /* 0x0000000706077211 */ /* 0x000fe400078e20ff */
[----:B------:R-:W-:-:S03]  /*0190*/  LOP3.LUT R21, R21, 0xfffffc00, RZ, 0xc0, !PT ;  /* 0xfffffc0015157812 */ /* 0x000fc600078ec0ff */
[----:B------:R-:W-:Y:S01]  /*01a0*/  IMAD.WIDE R2, R7, 0x4, R2 ;  /* 0x0000000407027825 */ /* 0x000fe200078e0202 */
[----:B------:R-:W-:-:S05]  /*01b0*/  IADD3 R21, R6, -R21, RZ ;  /* 0x8000001506157210 */ /* 0x000fca0007ffe0ff */
[----:B------:R-:W-:Y:S02]  /*01c0*/  IMAD.WIDE R20, R21, 0x4, R4 ;  /* 0x0000000415147825 */ /* 0x000fe400078e0204 */
[----:B------:R-:W3:Y:S04]  /*01d0*/  LDG.E.128 R4, desc[UR6][R2.64] ;  /* 0x0000000602047981 */ /* 0x000ee8000c1e1d00 */
[----:B------:R1:W3:Y:S01]  /*01e0*/  LDG.E.EL R16, desc[UR6][R20.64] ;  /* 0x0000000614107981 */ /* 0x0002e2000c2e1900 */
[----:B------:R-:W4:Y:S01]  /*01f0*/  S2UR UR5, SR_CgaCtaId ;  /* 0x00000000000579c3 */ /* 0x000f220000008800 */
[--C-:B--2---:R-:W-:Y:S01]  /*0200*/  FADD R8, R8, R17.reuse ;  /* 0x0000001108087221 */ /* 0x104fe20000000000 */
[--C-:B------:R-:W-:Y:S01]  /*0210*/  FADD R9, R9, R17.reuse ;  /* 0x0000001109097221 */ /* 0x100fe20000000000 */
[----:B------:R-:W-:-:S03]  /*0220*/  FADD R10, R10, R17 ;  /* 0x000000110a0a7221 */ /* 0x000fc60000000000 */
[----:B------:R-:W-:Y:S01]  /*0230*/  FADD R19, R8, R9 ;  /* 0x0000000908137221 */ /* 0x000fe20000000000 */
[----:B------:R-:W-:-:S03]  /*0240*/  FADD R11, R11, R17 ;  /* 0x000000110b0b7221 */ /* 0x000fc60000000000 */
[----:B------:R-:W-:-:S04]  /*0250*/  FADD R18, R10, R19 ;  /* 0x000000130a127221 */ /* 0x000fc80000000000 */
[----:B------:R-:W-:-:S05]  /*0260*/  FADD R23, R11, R18 ;  /* 0x000000120b177221 */ /* 0x000fca0000000000 */
[----:B------:R-:W2:Y:S02]  /*0270*/  SHFL.BFLY PT, R18, R23, 0x2, 0x1f ;  /* 0x0c401f0017127f89 */ /* 0x000ea400000e0000 */
[----:B--2---:R-:W-:-:S05]  /*0280*/  FADD R25, R23, R18 ;  /* 0x0000001217197221 */ /* 0x004fca0000000000 */
[----:B-1----:R-:W1:Y:S02]  /*0290*/  SHFL.BFLY PT, R20, R25, 0x1, 0x1f ;  /* 0x0c201f0019147f89 */ /* 0x002e6400000e0000 */
[----:B-1----:R-:W-:-:S04]  /*02a0*/  FADD R20, R25, R20 ;  /* 0x0000001419147221 */ /* 0x002fc80000000000 */
[C---:B------:R-:W-:Y:S01]  /*02b0*/  FFMA R22, R20.reuse, -0.0625, R9 ;  /* 0xbd80000014167823 */ /* 0x040fe20000000009 */
[----:B------:R-:W-:-:S03]  /*02c0*/  FFMA R17, R20, -0.0625, R8 ;  /* 0xbd80000014117823 */ /* 0x000fc60000000008 */
[----:B------:R-:W-:Y:S01]  /*02d0*/  FMUL R18, R22, R22 ;  /* 0x0000001616127220 */ /* 0x000fe20000400000 */
[----:B------:R-:W-:-:S03]  /*02e0*/  FFMA R19, R20, -0.0625, R10 ;  /* 0xbd80000014137823 */ /* 0x000fc6000000000a */
[----:B------:R-:W-:Y:S01]  /*02f0*/  FFMA R24, R17, R17, R18 ;  /* 0x0000001111187223 */ /* 0x000fe20000000012 */
[----:B------:R-:W-:-:S03]  /*0300*/  FFMA R18, R20, -0.0625, R11 ;  /* 0xbd80000014127823 */ /* 0x000fc6000000000b */
[----:B------:R-:W-:-:S04]  /*0310*/  FFMA R21, R19, R19, R24 ;  /* 0x0000001313157223 */ /* 0x000fc80000000018 */
[----:B------:R-:W-:-:S05]  /*0320*/  FFMA R21, R18, R18, R21 ;  /* 0x0000001212157223 */ /* 0x000fca0000000015 */
[----:B------:R-:W1:Y:S01]  /*0330*/  SHFL.BFLY PT, R24, R21, 0x2, 0x1f ;  /* 0x0c401f0015187f89 */ /* 0x000e6200000e0000 */
[--C-:B---3--:R-:W-:Y:S01]  /*0340*/  FADD R4, R4, R16.reuse ;  /* 0x0000001004047221 */ /* 0x108fe20000000000 */
[--C-:B------:R-:W-:Y:S01]  /*0350*/  FADD R5, R5, R16.reuse ;  /* 0x0000001005057221 */ /* 0x100fe20000000000 */
[----:B------:R-:W-:-:S03]  /*0360*/  FADD R6, R6, R16 ;  /* 0x0000001006067221 */ /* 0x000fc60000000000 */
[----:B------:R-:W-:Y:S01]  /*0370*/  FADD R23, R4, R5 ;  /* 0x0000000504177221 */ /* 0x000fe20000000000 */
[----:B------:R-:W-:-:S03]  /*0380*/  FADD R7, R7, R16 ;  /* 0x0000001007077221 */ /* 0x000fc60000000000 */
[----:B------:R-:W-:-:S04]  /*0390*/  FADD R16, R6, R23 ;  /* 0x0000001706107221 */ /* 0x000fc80000000000 */
[----:B------:R-:W-:-:S05]  /*03a0*/  FADD R23, R7, R16 ;  /* 0x0000001007177221 */ /* 0x000fca0000000000 */
[----:B------:R-:W2:Y:S01]  /*03b0*/  SHFL.BFLY PT, R16, R23, 0x2, 0x1f ;  /* 0x0c401f0017107f89 */ /* 0x000ea200000e0000 */
[----:B-1----:R-:W-:-:S05]  /*03c0*/  FADD R27, R21, R24 ;  /* 0x00000018151b7221 */ /* 0x002fca0000000000 */
[----:B------:R-:W1:Y:S01]  /*03d0*/  SHFL.BFLY PT, R24, R27, 0x1, 0x1f ;  /* 0x0c201f001b187f89 */ /* 0x000e6200000e0000 */
[----:B--2---:R-:W-:Y:S01]  /*03e0*/  FADD R25, R23, R16 ;  /* 0x0000001017197221 */ /* 0x004fe20000000000 */
[----:B------:R-:W-:-:S04]  /*03f0*/  HFMA2.MMA R16, -RZ, RZ, 1.375, 0 ;  /* 0x3d800000ff107435 */ /* 0x000fc800000001ff */
[----:B------:R-:W2:Y:S01]  /*0400*/  SHFL.BFLY PT, R26, R25, 0x1, 0x1f ;  /* 0x0c201f00191a7f89 */ /* 0x000ea200000e0000 */
[----:B-1----:R-:W-:-:S05]  /*0410*/  FADD R21, R27, R24 ;  /* 0x000000181b157221 */ /* 0x002fca0000000000 */
[----:B------:R-:W-:-:S04]  /*0420*/  FFMA R28, R21, R16, 9.9999997473787516356e-06 ;  /* 0x3727c5ac151c7423 */ /* 0x000fc80000000010 */
[----:B------:R-:W1:Y:S02]  /*0430*/  MUFU.RSQ R24, R28 ;  /* 0x0000001c00187308 */ /* 0x000e640000001400 */
[----:B-1----:R-:W-:Y:S01]  /*0440*/  FMUL R29, R22, R24 ;  /* 0x00000018161d7220 */ /* 0x002fe20000400000 */
[----:B--2---:R-:W-:-:S03]  /*0450*/  FADD R22, R25, R26 ;  /* 0x0000001a19167221 */ /* 0x004fc60000000000 */
[----:B------:R-:W-:Y:S01]  /*0460*/  FFMA R26, R17, R24, R29 ;  /* 0x00000018111a7223 */ /* 0x000fe2000000001d */
[----:B------:R-:W-:-:S03]  /*0470*/  FFMA R23, R22, -0.0625, R5 ;  /* 0xbd80000016177823 */ /* 0x000fc60000000005 */
[-C--:B------:R-:W-:Y:S01]  /*0480*/  FFMA R17, R19, R24.reuse, R26 ;  /* 0x0000001813117223 */ /* 0x080fe2000000001a */
[----:B------:R-:W-:Y:S01]  /*0490*/  FFMA R19, R22, -0.0625, R4 ;  /* 0xbd80000016137823 */ /* 0x000fe20000000004 */
[----:B------:R-:W-:Y:S02]  /*04a0*/  FMUL R26, R23, R23 ;  /* 0x00000017171a7220 */ /* 0x000fe40000400000 */
[----:B------:R-:W-:Y:S01]  /*04b0*/  FFMA R18, R18, R24, R17 ;  /* 0x0000001812127223 */ /* 0x000fe20000000011 */
[C---:B------:R-:W-:Y:S01]  /*04c0*/  FFMA R24, R22.reuse, -0.0625, R6 ;  /* 0xbd80000016187823 */ /* 0x040fe20000000006 */
[----:B------:R-:W-:Y:S01]  /*04d0*/  FFMA R17, R19, R19, R26 ;  /* 0x0000001313117223 */ /* 0x000fe2000000001a */
[----:B------:R-:W-:-:S03]  /*04e0*/  FFMA R25, R22, -0.0625, R7 ;  /* 0xbd80000016197823 */ /* 0x000fc60000000007 */
[----:B------:R-:W-:-:S04]  /*04f0*/  FFMA R26, R24, R24, R17 ;  /* 0x00000018181a7223 */ /* 0x000fc80000000011 */
[----:B------:R-:W-:-:S05]  /*0500*/  FFMA R26, R25, R25, R26 ;  /* 0x00000019191a7223 */ /* 0x000fca000000001a */
[----:B------:R-:W1:Y:S02]  /*0510*/  SHFL.BFLY PT, R17, R26, 0x2, 0x1f ;  /* 0x0c401f001a117f89 */ /* 0x000e6400000e0000 */
[----:B-1----:R-:W-:-:S05]  /*0520*/  FADD R27, R26, R17 ;  /* 0x000000111a1b7221 */ /* 0x002fca0000000000 */
[----:B------:R-:W1:Y:S02]  /*0530*/  SHFL.BFLY PT, R28, R27, 0x1, 0x1f ;  /* 0x0c201f001b1c7f89 */ /* 0x000e6400000e0000 */
[----:B-1----:R-:W-:-:S04]  /*0540*/  FADD R17, R27, R28 ;  /* 0x0000001c1b117221 */ /* 0x002fc80000000000 */
[----:B------:R-:W-:-:S06]  /*0550*/  FFMA R28, R17, R16, 9.9999997473787516356e-06 ;  /* 0x3727c5ac111c7423 */ /* 0x000fcc0000000010 */
[----:B------:R-:W1:Y:S01]  /*0560*/  MUFU.RSQ R28, R28 ;  /* 0x0000001c001c7308 */ /* 0x000e620000001400 */
[----:B------:R-:W-:Y:S02]  /*0570*/  UMOV UR4, 0x400 ;  /* 0x0000040000047882 */ /* 0x000fe40000000000 */
[----:B----4-:R-:W-:Y:S01]  /*0580*/  UPRMT UR4, UR5, 0x654, UR4 ;  /* 0x0000065405047896 */ /* 0x010fe20008000004 */
[----:B-1----:R-:W-:-:S04]  /*0590*/  FMUL R23, R23, R28 ;  /* 0x0000001c17177220 */ /* 0x002fc80000400000 */
[----:B------:R-:W-:-:S04]  /*05a0*/  FFMA R23, R19, R28, R23 ;  /* 0x0000001c13177223 */ /* 0x000fc80000000017 */
[----:B------:R-:W-:-:S04]  /*05b0*/  FFMA R24, R24, R28, R23 ;  /* 0x0000001c18187223 */ /* 0x000fc80000000017 */
[----:B------:R-:W-:Y:S01]  /*05c0*/  FFMA R24, R25, R28, R24 ;  /* 0x0000001c19187223 */ /* 0x000fe20000000018 */
[----:B------:R-:W-:-:S05]  /*05d0*/  LEA R25, R14, UR4, 0x2 ;  /* 0x000000040e197c11 */ /* 0x000fca000f8e10ff */
[----:B------:R-:W-:Y:S04]  /*05e0*/  STS [R25], R20 ;  /* 0x0000001419007388 */ /* 0x000fe80000000800 */
[----:B------:R-:W-:Y:S01]  /*05f0*/  STS [R25+0x100], R22 ;  /* 0x0001001619007388 */ /* 0x000fe20000000800 */
[----:B------:R-:W-:-:S04]  /*0600*/  LOP3.LUT R14, R0, 0x7f, RZ, 0xc0, !PT ;  /* 0x0000007f000e7812 */ /* 0x000fc800078ec0ff */
[----:B------:R-:W-:Y:S01]  /*0610*/  LEA R26, R14, UR4, 0x2 ;  /* 0x000000040e1a7c11 */ /* 0x000fe2000f8e10ff */
[----:B------:R-:W-:Y:S06]  /*0620*/  BAR.SYNC.DEFER_BLOCKING 0x0 ;  /* 0x0000000000007b1d */ /* 0x000fec0000010000 */
[----:B------:R-:W-:Y:S02]  /*0630*/  LDS R14, [R26] ;  /* 0x000000001a0e7984 */ /* 0x000fe40000000800 */
[----:B------:R-:W-:Y:S06]  /*0640*/  BAR.SYNC.DEFER_BLOCKING 0x0 ;  /* 0x0000000000007b1d */ /* 0x000fec0000010000 */
[----:B------:R-:W1:Y:S04]  /*0650*/  SHFL.BFLY PT, R19, R18, 0x2, 0x1f ;  /* 0x0c401f0012137f89 */ /* 0x000e6800000e0000 */
[----:B------:R-:W2:Y:S04]  /*0660*/  SHFL.BFLY PT, R23, R24, 0x2, 0x1f ;  /* 0x0c401f0018177f89 */ /* 0x000ea800000e0000 */
[----:B------:R3:W-:Y:S04]  /*0670*/  STS [R25], R21 ;  /* 0x0000001519007388 */ /* 0x0007e80000000800 */
[----:B------:R-:W-:Y:S01]  /*0680*/  STS [R25+0x100], R17 ;  /* 0x0001001119007388 */ /* 0x000fe20000000800 */
[----:B------:R-:W-:Y:S01]  /*0690*/  BAR.SYNC.DEFER_BLOCKING 0x0 ;  /* 0x0000000000007b1d */ /* 0x000fe20000010000 */
[----:B-1----:R-:W-:Y:S01]  /*06a0*/  FADD R19, R18, R19 ;  /* 0x0000001312137221 */ /* 0x002fe20000000000 */
[----:B--2---:R-:W-:Y:S01]  /*06b0*/  FADD R23, R24, R23 ;  /* 0x0000001718177221 */ /* 0x004fe20000000000 */
[----:B------:R-:W-:-:S05]  /*06c0*/  LOP3.LUT P0, RZ, R0, 0x80, RZ, 0xc0, !PT ;  /* 0x0000008000ff7812 */ /* 0x000fca000780c0ff */
[----:B---3--:R-:W1:Y:S01]  /*06d0*/  LDC.64 R20, c[0x0][0x220] ;  /* 0x00008800ff147b82 */ /* 0x008e620000000a00 */
[----:B------:R-:W2:Y:S04]  /*06e0*/  SHFL.BFLY PT, R28, R19, 0x1, 0x1f ;  /* 0x0c201f00131c7f89 */ /* 0x000ea800000e0000 */
[----:B------:R-:W3:Y:S04]  /*06f0*/  SHFL.BFLY PT, R29, R23, 0x1, 0x1f ;  /* 0x0c201f00171d7f89 */ /* 0x000ee800000e0000 */
[----:B------:R-:W4:Y:S01]  /*0700*/  LDS R27, [R26] ;  /* 0x000000001a1b7984 */ /* 0x000f220000000800 */
[----:B--2---:R-:W-:Y:S01]  /*0710*/  FADD R28, R19, R28 ;  /* 0x0000001c131c7221 */ /* 0x004fe20000000000 */
[----:B------:R-:W-:Y:S01]  /*0720*/  BAR.SYNC.DEFER_BLOCKING 0x0 ;  /* 0x0000000000007b1d */ /* 0x000fe20000010000 */
[----:B---3--:R-:W-:-:S07]  /*0730*/  FADD R29, R23, R29 ;  /* 0x0000001d171d7221 */ /* 0x008fce0000000000 */
[----:B------:R-:W2:Y:S01]  /*0740*/  LDC.64 R18, c[0x0][0x218] ;  /* 0x00008600ff127b82 */ /* 0x000ea20000000a00 */
[----:B------:R-:W-:-:S07]  /*0750*/  LOP3.LUT R15, R15, 0x7f, R0, 0xf8, !PT ;  /* 0x0000007f0f0f7812 */ /* 0x000fce00078ef800 */
[----:B------:R-:W3:Y:S01]  /*0760*/  LDC.64 R22, c[0x0][0x230] ;  /* 0x00008c00ff167b82 */ /* 0x000ee20000000a00 */
[----:B------:R-:W-:Y:S04]  /*0770*/  STS [R25], R28 ;  /* 0x0000001c19007388 */ /* 0x000fe80000000800 */
[----:B------:R-:W-:Y:S03]  /*0780*/  STS [R25+0x100], R29 ;  /* 0x0001001d19007388 */ /* 0x000fe60000000800 */
[----:B------:R-:W-:Y:S01]  /*0790*/  BAR.SYNC.DEFER_BLOCKING 0x0 ;  /* 0x0000000000007b1d */ /* 0x000fe20000010000 */
[----:B----4-:R-:W-:-:S06]  /*07a0*/  FFMA R27, R27, R16, 9.9999997473787516356e-06 ;  /* 0x3727c5ac1b1b7423 */ /* 0x010fcc0000000010 */
[----:B------:R-:W4:Y:S01]  /*07b0*/  MUFU.RSQ R27, R27 ;  /* 0x0000001b001b7308 */ /* 0x000f220000001400 */
[----:B------:R-:W-:Y:S04]  /*07c0*/  STG.E.128 desc[UR6][R12.64], R8 ;  /* 0x000000080c007986 */ /* 0x000fe8000c101d06 */
[----:B------:R-:W5:Y:S04]  /*07d0*/  LDS R24, [R26] ;  /* 0x000000001a187984 */ /* 0x000f680000000800 */
[----:B------:R0:W-:Y:S01]  /*07e0*/  STG.E.128 desc[UR6][R2.64], R4 ;  /* 0x0000000402007986 */ /* 0x0001e2000c101d06 */
[C---:B--2---:R-:W-:Y:S01]  /*07f0*/  IMAD.WIDE R18, R15.reuse, 0x4, R18 ;  /* 0x000000040f127825 */ /* 0x044fe200078e0212 */
[----:B------:R-:W-:Y:S03]  /*0800*/  BAR.SYNC.DEFER_BLOCKING 0x0 ;  /* 0x0000000000007b1d */ /* 0x000fe60000010000 */
[----:B-1----:R-:W-:-:S03]  /*0810*/  IMAD.WIDE R20, R15, 0x4, R20 ;  /* 0x000000040f147825 */ /* 0x002fc600078e0214 */
[----:B----4-:R0:W-:Y:S01]  /*0820*/  @!P0 STG.E desc[UR6][R18.64], R27 ;  /* 0x0000001b12008986 */ /* 0x0101e2000c101906 */
[----:B-----5:R-:W-:Y:S01]  /*0830*/  FMUL R17, R24, 0.0625 ;  /* 0x3d80000018117820 */ /* 0x020fe20000400000 */
[----:B------:R-:W-:Y:S01]  /*0840*/  BAR.SYNC.DEFER_BLOCKING 0x0 ;  /* 0x0000000000007b1d */ /* 0x000fe20000010000 */
[----:B---3--:R-:W-:-:S05]  /*0850*/  IMAD.WIDE R22, R15, 0x4, R22 ;  /* 0x000000040f167825 */ /* 0x008fca00078e0216 */
[----:B------:R0:W-:Y:S01]  /*0860*/  @!P0 STG.E desc[UR6][R20.64], R17 ;  /* 0x0000001114008986 */ /* 0x0001e2000c101906 */
[----:B------:R-:W-:Y:S05]  /*0870*/  @P0 EXIT ;  /* 0x000000000000094d */ /* 0x000fea0003800000 */
[----:B0-----:R-:W-:-:S05]  /*0880*/  FMUL R3, R14, 0.0625 ;  /* 0x3d8000000e037820 */ /* 0x001fca0000400000 */
[----:B------:R-:W-:Y:S01]  /*0890*/  STG.E desc[UR6][R22.64], R3 ;  /* 0x0000000316007986 */ /* 0x000fe2000c101906 */
[----:B------:R-:W-:Y:S05]  /*08a0*/  EXIT ;  /* 0x000000000000794d */ /* 0x000fea0003800000 */
.L_x_0:
[----:B------:R-:W-:-:S00]  /*08b0*/  BRA `(.L_x_0) ;  /* 0xfffffffc00fc7947 */ /* 0x000fc0000383ffff */
[----:B------:R-:W-:-:S00]  /*08c0*/  NOP ;  /* 0x0000000000007918 */ /* 0x000fc00000000000 */
        /* <DEDUP_REMOVED lines=11> */
.L_x_1:


//--------------------- .nv.global.init           --------------------------
	.section	.nv.global.init,"aw",@progbits
.nv.global.init:
	.type		_$_str,@object
	.size		_$_str,(.L_0 - _$_str)
_$_str:
        /*0000*/ 	.byte	0x5f, 0x5f, 0x43, 0x55, 0x44, 0x41, 0x5f, 0x46, 0x54, 0x5a, 0x00
.L_0:


//--------------------- .nv.shared.triton_per_fused__native_batch_norm_legit_convolution_mean_31 --------------------------
	.section	.nv.shared.triton_per_fused__native_batch_norm_legit_convolution_mean_31,"aw",@nobits
	.sectionflags	@""
	.align	16
	.zero		1024


//--------------------- .nv.constant0.triton_per_fused__native_batch_norm_legit_convolution_mean_31 --------------------------
	.section	.nv.constant0.triton_per_fused__native_batch_norm_legit_convolution_mean_31,"a",@progbits
	.sectionflags	@""
	.align	4
.nv.constant0.triton_per_fused__native_batch_norm_legit_convolution_mean_31:
	.zero		576
